//
// Generated by NVIDIA NVVM Compiler
//
// Compiler Build ID: CL-36424714
// Cuda compilation tools, release 13.0, V13.0.88
// Based on NVVM 20.0.0
//

.version 9.0
.target sm_100
.address_size 64

// _ZZN32_GLOBAL__N__54d544d3_4_k_cu_main14softmax_kernelEPfmE4smem has been demoted

.entry _ZN32_GLOBAL__N__54d544d3_4_k_cu_main13warmup_kernelEPfm(
	.param .u64 .ptr .align 1 _ZN32_GLOBAL__N__54d544d3_4_k_cu_main13warmup_kernelEPfm_param_0,
	.param .u64 _ZN32_GLOBAL__N__54d544d3_4_k_cu_main13warmup_kernelEPfm_param_1
)
{
	.reg .pred 	%p<2>;
	.reg .b32 	%r<6>;
	.reg .b32 	%f<3>;
	.reg .b64 	%rd<10>;

	ld.param.u64 	%rd3, [_ZN32_GLOBAL__N__54d544d3_4_k_cu_main13warmup_kernelEPfm_param_0];
	ld.param.u64 	%rd4, [_ZN32_GLOBAL__N__54d544d3_4_k_cu_main13warmup_kernelEPfm_param_1];
	mov.u32 	%r1, %ctaid.y;
	cvt.u64.u32 	%rd1, %r1;
	mov.u32 	%r2, %ctaid.x;
	mov.u32 	%r3, %ntid.x;
	mov.u32 	%r4, %tid.x;
	mad.lo.s32 	%r5, %r2, %r3, %r4;
	cvt.u64.u32 	%rd2, %r5;
	max.u64 	%rd5, %rd1, %rd2;
	setp.ge.u64 	%p1, %rd5, %rd4;
	@%p1 bra 	$L__BB0_2;
	cvta.to.global.u64 	%rd6, %rd3;
	mad.lo.s64 	%rd7, %rd4, %rd1, %rd2;
	shl.b64 	%rd8, %rd7, 2;
	add.s64 	%rd9, %rd6, %rd8;
	ld.global.f32 	%f1, [%rd9];
	add.f32 	%f2, %f1, %f1;
	st.global.f32 	[%rd9], %f2;
$L__BB0_2:
	ret;

}
.entry _ZN32_GLOBAL__N__54d544d3_4_k_cu_main14softmax_kernelEPfm(
	.param .u64 .ptr .align 1 _ZN32_GLOBAL__N__54d544d3_4_k_cu_main14softmax_kernelEPfm_param_0,
	.param .u64 _ZN32_GLOBAL__N__54d544d3_4_k_cu_main14softmax_kernelEPfm_param_1
)
{
	.reg .pred 	%p<9>;
	.reg .b32 	%r<18>;
	.reg .b32 	%f<35>;
	.reg .b64 	%rd<28>;
	// demoted variable
	.shared .align 4 .b8 _ZZN32_GLOBAL__N__54d544d3_4_k_cu_main14softmax_kernelEPfmE4smem[4096];
	ld.param.u64 	%rd16, [_ZN32_GLOBAL__N__54d544d3_4_k_cu_main14softmax_kernelEPfm_param_0];
	ld.param.u64 	%rd17, [_ZN32_GLOBAL__N__54d544d3_4_k_cu_main14softmax_kernelEPfm_param_1];
	cvta.to.global.u64 	%rd1, %rd16;
	mov.u32 	%r3, %ctaid.x;
	cvt.u64.u32 	%rd2, %r3;
	mov.u32 	%r4, %tid.x;
	shl.b32 	%r6, %r4, 2;
	mov.u32 	%r7, _ZZN32_GLOBAL__N__54d544d3_4_k_cu_main14softmax_kernelEPfmE4smem;
	add.s32 	%r1, %r7, %r6;
	mov.b32 	%r8, 0;
	st.shared.u32 	[%r1], %r8;
	bar.sync 	0;
	cvt.u64.u32 	%rd27, %r4;
	max.u64 	%rd18, %rd2, %rd27;
	setp.lt.u64 	%p1, %rd18, %rd17;
	setp.ge.u64 	%p2, %rd18, %rd17;
	@%p2 bra 	$L__BB1_4;
	mul.lo.s64 	%rd4, %rd17, %rd2;
	mov.u32 	%r9, %ntid.x;
	cvt.u64.u32 	%rd5, %r9;
	ld.shared.f32 	%f34, [%r1];
	mov.u64 	%rd25, %rd27;
$L__BB1_2:
	add.s64 	%rd19, %rd25, %rd4;
	shl.b64 	%rd20, %rd19, 2;
	add.s64 	%rd21, %rd1, %rd20;
	ld.global.f32 	%f5, [%rd21];
	fma.rn.f32 	%f6, %f5, 0f3BBB989D, 0f3F000000;
	cvt.sat.f32.f32 	%f7, %f6;
	mov.f32 	%f8, 0f4B400001;
	mov.f32 	%f9, 0f437C0000;
	fma.rm.f32 	%f10, %f7, %f9, %f8;
	add.f32 	%f11, %f10, 0fCB40007F;
	neg.f32 	%f12, %f11;
	fma.rn.f32 	%f13, %f5, 0f3FB8AA3B, %f12;
	fma.rn.f32 	%f14, %f5, 0f32A57060, %f13;
	mov.b32 	%r10, %f10;
	shl.b32 	%r11, %r10, 23;
	mov.b32 	%f15, %r11;
	ex2.approx.ftz.f32 	%f16, %f14;
	fma.rn.f32 	%f34, %f16, %f15, %f34;
	add.s64 	%rd25, %rd25, %rd5;
	setp.lt.u64 	%p3, %rd25, %rd17;
	@%p3 bra 	$L__BB1_2;
	st.shared.f32 	[%r1], %f34;
$L__BB1_4:
	bar.sync 	0;
	mov.u32 	%r2, %ntid.x;
	setp.lt.u32 	%p4, %r2, 2;
	@%p4 bra 	$L__BB1_9;
	shr.u32 	%r12, %r2, 1;
	cvt.u64.u32 	%rd26, %r12;
$L__BB1_6:
	setp.le.u64 	%p5, %rd26, %rd27;
	@%p5 bra 	$L__BB1_8;
	cvt.u32.u64 	%r13, %rd26;
	shl.b32 	%r14, %r13, 2;
	add.s32 	%r15, %r1, %r14;
	ld.shared.f32 	%f17, [%r15];
	ld.shared.f32 	%f18, [%r1];
	add.f32 	%f19, %f17, %f18;
	st.shared.f32 	[%r1], %f19;
$L__BB1_8:
	bar.sync 	0;
	shr.u64 	%rd10, %rd26, 1;
	setp.gt.u64 	%p6, %rd26, 1;
	mov.u64 	%rd26, %rd10;
	@%p6 bra 	$L__BB1_6;
$L__BB1_9:
	not.pred 	%p7, %p1;
	@%p7 bra 	$L__BB1_12;
	mul.lo.s64 	%rd11, %rd17, %rd2;
	ld.shared.f32 	%f4, [_ZZN32_GLOBAL__N__54d544d3_4_k_cu_main14softmax_kernelEPfmE4smem];
	cvt.u64.u32 	%rd12, %r2;
$L__BB1_11:
	add.s64 	%rd22, %rd27, %rd11;
	shl.b64 	%rd23, %rd22, 2;
	add.s64 	%rd24, %rd1, %rd23;
	ld.global.f32 	%f20, [%rd24];
	fma.rn.f32 	%f21, %f20, 0f3BBB989D, 0f3F000000;
	cvt.sat.f32.f32 	%f22, %f21;
	mov.f32 	%f23, 0f4B400001;
	mov.f32 	%f24, 0f437C0000;
	fma.rm.f32 	%f25, %f22, %f24, %f23;
	add.f32 	%f26, %f25, 0fCB40007F;
	neg.f32 	%f27, %f26;
	fma.rn.f32 	%f28, %f20, 0f3FB8AA3B, %f27;
	fma.rn.f32 	%f29, %f20, 0f32A57060, %f28;
	mov.b32 	%r16, %f25;
	shl.b32 	%r17, %r16, 23;
	mov.b32 	%f30, %r17;
	ex2.approx.ftz.f32 	%f31, %f29;
	mul.f32 	%f32, %f31, %f30;
	div.rn.f32 	%f33, %f32, %f4;
	st.global.f32 	[%rd24], %f33;
	add.s64 	%rd27, %rd27, %rd12;
	setp.lt.u64 	%p8, %rd27, %rd17;
	@%p8 bra 	$L__BB1_11;
$L__BB1_12:
	ret;

}


// ===== COMPILED SASS (sm_100) =====

	.target	sm_100

	.elftype	@"ET_EXEC"


//--------------------- .note.nv.tkinfo           --------------------------
	.section	.note.nv.tkinfo,"",@"SHT_NOTE"
	.sectionflags	@"SHF_NOTE_NV_TKINFO"
	.tkinfo
        /*0018*/ 	.word	0x00000002
        /*0030*/ 	.string	""
        /*0030*/ 	.string	"ptxas"
        /*0030*/ 	.string	"Cuda compilation tools, release 13.0, V13.0.88"
        /*0030*/ 	.string	"Build cuda_13.0.r13.0/compiler.36424714_0"
        /*0030*/ 	.string	"-arch sm_100 -m 64 "



//--------------------- .note.nv.cuinfo           --------------------------
	.section	.note.nv.cuinfo,"",@"SHT_NOTE"
	.sectionflags	@"SHF_NOTE_NV_CUINFO"
        /*0018*/ 	.short	0x0002
        /*001a*/ 	.short	0x0064
        /*001c*/ 	.short	0x0082
	.zero		2


//--------------------- .nv.info                  --------------------------
	.section	.nv.info,"",@"SHT_CUDA_INFO"
	.align	4


	//----- nvinfo : EIATTR_REGCOUNT
	.align		4
        /*0000*/ 	.byte	0x04, 0x2f
        /*0002*/ 	.short	(.L_1 - .L_0)
	.align		4
.L_0:
        /*0004*/ 	.word	index@(_ZN32_GLOBAL__N__54d544d3_4_k_cu_main13warmup_kernelEPfm)
        /*0008*/ 	.word	0x00000008


	//----- nvinfo : EIATTR_FRAME_SIZE
	.align		4
.L_1:
        /*000c*/ 	.byte	0x04, 0x11
        /*000e*/ 	.short	(.L_3 - .L_2)
	.align		4
.L_2:
        /*0010*/ 	.word	index@(_ZN32_GLOBAL__N__54d544d3_4_k_cu_main13warmup_kernelEPfm)
        /*0014*/ 	.word	0x00000000


	//----- nvinfo : EIATTR_REGCOUNT
	.align		4
.L_3:
        /*0018*/ 	.byte	0x04, 0x2f
        /*001a*/ 	.short	(.L_5 - .L_4)
	.align		4
.L_4:
        /*001c*/ 	.word	index@(_ZN32_GLOBAL__N__54d544d3_4_k_cu_main14softmax_kernelEPfm)
        /*0020*/ 	.word	0x00000014


	//----- nvinfo : EIATTR_FRAME_SIZE
	.align		4
.L_5:
        /*0024*/ 	.byte	0x04, 0x11
        /*0026*/ 	.short	(.L_7 - .L_6)
	.align		4
.L_6:
        /*0028*/ 	.word	index@($__internal_0_$__cuda_sm3x_div_rn_noftz_f32_slowpath)
        /*002c*/ 	.word	0x00000000


	//----- nvinfo : EIATTR_FRAME_SIZE
	.align		4
.L_7:
        /*0030*/ 	.byte	0x04, 0x11
        /*0032*/ 	.short	(.L_9 - .L_8)
	.align		4
.L_8:
        /*0034*/ 	.word	index@(_ZN32_GLOBAL__N__54d544d3_4_k_cu_main14softmax_kernelEPfm)
        /*0038*/ 	.word	0x00000000


	//----- nvinfo : EIATTR_MIN_STACK_SIZE
	.align		4
.L_9:
        /*003c*/ 	.byte	0x04, 0x12
        /*003e*/ 	.short	(.L_11 - .L_10)
	.align		4
.L_10:
        /*0040*/ 	.word	index@(_ZN32_GLOBAL__N__54d544d3_4_k_cu_main14softmax_kernelEPfm)
        /*0044*/ 	.word	0x00000000


	//----- nvinfo : EIATTR_MIN_STACK_SIZE
	.align		4
.L_11:
        /*0048*/ 	.byte	0x04, 0x12
        /*004a*/ 	.short	(.L_13 - .L_12)
	.align		4
.L_12:
        /*004c*/ 	.word	index@(_ZN32_GLOBAL__N__54d544d3_4_k_cu_main13warmup_kernelEPfm)
        /*0050*/ 	.word	0x00000000
.L_13:


//--------------------- .nv.compat                --------------------------
	.section	.nv.compat,"",@"SHT_CUDA_COMPAT_INFO"
	.align	4
        /*0000*/ 	.byte	0x02, 0x09, 0x00, 0x00, 0x02, 0x02, 0x01, 0x00, 0x02, 0x05, 0x05, 0x00, 0x03, 0x07, 0x01, 0x01
        /*0010*/ 	.byte	0x02, 0x03, 0x00, 0x00, 0x02, 0x06, 0x01, 0x00, 0x04, 0x0b, 0x08, 0x00, 0x01, 0x00, 0x00, 0x00
        /*0020*/ 	.byte	0x00, 0x00, 0x00, 0x00


//--------------------- .nv.info._ZN32_GLOBAL__N__54d544d3_4_k_cu_main14softmax_kernelEPfm --------------------------
	.section	.nv.info._ZN32_GLOBAL__N__54d544d3_4_k_cu_main14softmax_kernelEPfm,"",@"SHT_CUDA_INFO"
	.sectionflags	@""
	.align	4


	//----- nvinfo : EIATTR_CUDA_API_VERSION
	.align		4
        /*0000*/ 	.byte	0x04, 0x37
        /*0002*/ 	.short	(.L_15 - .L_14)
.L_14:
        /*0004*/ 	.word	0x00000082


	//----- nvinfo : EIATTR_KPARAM_INFO
	.align		4
.L_15:
        /*0008*/ 	.byte	0x04, 0x17
        /*000a*/ 	.short	(.L_17 - .L_16)
.L_16:
        /*000c*/ 	.word	0x00000000
        /*0010*/ 	.short	0x0001
        /*0012*/ 	.short	0x0008
        /*0014*/ 	.byte	0x00, 0xf0, 0x21, 0x00


	//----- nvinfo : EIATTR_KPARAM_INFO
	.align		4
.L_17:
        /*0018*/ 	.byte	0x04, 0x17
        /*001a*/ 	.short	(.L_19 - .L_18)
.L_18:
        /*001c*/ 	.word	0x00000000
        /*0020*/ 	.short	0x0000
        /*0022*/ 	.short	0x0000
        /*0024*/ 	.byte	0x00, 0xf5, 0x21, 0x00


	//----- nvinfo : EIATTR_SPARSE_MMA_MASK
	.align		4
.L_19:
        /*0028*/ 	.byte	0x03, 0x50
        /*002a*/ 	.short	0x0000


	//----- nvinfo : EIATTR_MAXREG_COUNT
	.align		4
        /*002c*/ 	.byte	0x03, 0x1b
        /*002e*/ 	.short	0x00ff


	//----- nvinfo : EIATTR_NUM_BARRIERS
	.align		4
        /*0030*/ 	.byte	0x02, 0x4c
        /*0032*/ 	.byte	0x01
	.zero		1


	//----- nvinfo : EIATTR_MERCURY_ISA_VERSION
	.align		4
        /*0034*/ 	.byte	0x03, 0x5f
        /*0036*/ 	.short	0x0101


	//----- nvinfo : EIATTR_VRC_CTA_INIT_COUNT
	.align		4
        /*0038*/ 	.byte	0x02, 0x4a
	.zero		1
	.zero		1


	//----- nvinfo : EIATTR_EXIT_INSTR_OFFSETS
	.align		4
        /*003c*/ 	.byte	0x04, 0x1c
        /*003e*/ 	.short	(.L_21 - .L_20)


	//   ....[0]....
.L_20:
        /*0040*/ 	.word	0x000004a0


	//   ....[1]....
        /*0044*/ 	.word	0x00000750


	//----- nvinfo : EIATTR_CRS_STACK_SIZE
	.align		4
.L_21:
        /*0048*/ 	.byte	0x04, 0x1e
        /*004a*/ 	.short	(.L_23 - .L_22)
.L_22:
        /*004c*/ 	.word	0x00000000


	//----- nvinfo : EIATTR_CBANK_PARAM_SIZE
	.align		4
.L_23:
        /*0050*/ 	.byte	0x03, 0x19
        /*0052*/ 	.short	0x0010


	//----- nvinfo : EIATTR_PARAM_CBANK
	.align		4
        /*0054*/ 	.byte	0x04, 0x0a
        /*0056*/ 	.short	(.L_25 - .L_24)
	.align		4
.L_24:
        /*0058*/ 	.word	index@(.nv.constant0._ZN32_GLOBAL__N__54d544d3_4_k_cu_main14softmax_kernelEPfm)
        /*005c*/ 	.short	0x0380
        /*005e*/ 	.short	0x0010


	//----- nvinfo : EIATTR_SW_WAR
	.align		4
.L_25:
        /*0060*/ 	.byte	0x04, 0x36
        /*0062*/ 	.short	(.L_27 - .L_26)
.L_26:
        /*0064*/ 	.word	0x00000008
.L_27:


//--------------------- .nv.info._ZN32_GLOBAL__N__54d544d3_4_k_cu_main13warmup_kernelEPfm --------------------------
	.section	.nv.info._ZN32_GLOBAL__N__54d544d3_4_k_cu_main13warmup_kernelEPfm,"",@"SHT_CUDA_INFO"
	.sectionflags	@""
	.align	4


	//----- nvinfo : EIATTR_CUDA_API_VERSION
	.align		4
        /*0000*/ 	.byte	0x04, 0x37
        /*0002*/ 	.short	(.L_29 - .L_28)
.L_28:
        /*0004*/ 	.word	0x00000082


	//----- nvinfo : EIATTR_KPARAM_INFO
	.align		4
.L_29:
        /*0008*/ 	.byte	0x04, 0x17
        /*000a*/ 	.short	(.L_31 - .L_30)
.L_30:
        /*000c*/ 	.word	0x00000000
        /*0010*/ 	.short	0x0001
        /*0012*/ 	.short	0x0008
        /*0014*/ 	.byte	0x00, 0xf0, 0x21, 0x00


	//----- nvinfo : EIATTR_KPARAM_INFO
	.align		4
.L_31:
        /*0018*/ 	.byte	0x04, 0x17
        /*001a*/ 	.short	(.L_33 - .L_32)
.L_32:
        /*001c*/ 	.word	0x00000000
        /*0020*/ 	.short	0x0000
        /*0022*/ 	.short	0x0000
        /*0024*/ 	.byte	0x00, 0xf5, 0x21, 0x00


	//----- nvinfo : EIATTR_SPARSE_MMA_MASK
	.align		4
.L_33:
        /*0028*/ 	.byte	0x03, 0x50
        /*002a*/ 	.short	0x0000


	//----- nvinfo : EIATTR_MAXREG_COUNT
	.align		4
        /*002c*/ 	.byte	0x03, 0x1b
        /*002e*/ 	.short	0x00ff


	//----- nvinfo : EIATTR_MERCURY_ISA_VERSION
	.align		4
        /*0030*/ 	.byte	0x03, 0x5f
        /*0032*/ 	.short	0x0101


	//----- nvinfo : EIATTR_VRC_CTA_INIT_COUNT
	.align		4
        /*0034*/ 	.byte	0x02, 0x4a
	.zero		1
	.zero		1


	//----- nvinfo : EIATTR_EXIT_INSTR_OFFSETS
	.align		4
        /*0038*/ 	.byte	0x04, 0x1c
        /*003a*/ 	.short	(.L_35 - .L_34)


	//   ....[0]....
.L_34:
        /*003c*/ 	.word	0x000000c0


	//   ....[1]....
        /*0040*/ 	.word	0x00000170


	//----- nvinfo : EIATTR_CBANK_PARAM_SIZE
	.align		4
.L_35:
        /*0044*/ 	.byte	0x03, 0x19
        /*0046*/ 	.short	0x0010


	//----- nvinfo : EIATTR_PARAM_CBANK
	.align		4
        /*0048*/ 	.byte	0x04, 0x0a
        /*004a*/ 	.short	(.L_37 - .L_36)
	.align		4
.L_36:
        /*004c*/ 	.word	index@(.nv.constant0._ZN32_GLOBAL__N__54d544d3_4_k_cu_main13warmup_kernelEPfm)
        /*0050*/ 	.short	0x0380
        /*0052*/ 	.short	0x0010


	//----- nvinfo : EIATTR_SW_WAR
	.align		4
.L_37:
        /*0054*/ 	.byte	0x04, 0x36
        /*0056*/ 	.short	(.L_39 - .L_38)
.L_38:
        /*0058*/ 	.word	0x00000008
.L_39:


//--------------------- .nv.callgraph             --------------------------
	.section	.nv.callgraph,"",@"SHT_CUDA_CALLGRAPH"
	.align	4
	.sectionentsize	8
	.align		4
        /*0000*/ 	.word	0x00000000
	.align		4
        /*0004*/ 	.word	0xffffffff
	.align		4
        /*0008*/ 	.word	0x00000000
	.align		4
        /*000c*/ 	.word	0xfffffffe
	.align		4
        /*0010*/ 	.word	0x00000000
	.align		4
        /*0014*/ 	.word	0xfffffffd
	.align		4
        /*0018*/ 	.word	0x00000000
	.align		4
        /*001c*/ 	.word	0xfffffffc


//--------------------- .text._ZN32_GLOBAL__N__54d544d3_4_k_cu_main14softmax_kernelEPfm --------------------------
	.section	.text._ZN32_GLOBAL__N__54d544d3_4_k_cu_main14softmax_kernelEPfm,"ax",@progbits
	.align	128
.text._ZN32_GLOBAL__N__54d544d3_4_k_cu_main14softmax_kernelEPfm:
        .type           _ZN32_GLOBAL__N__54d544d3_4_k_cu_main14softmax_kernelEPfm,@function
        .size           _ZN32_GLOBAL__N__54d544d3_4_k_cu_main14softmax_kernelEPfm,(.L_x_22 - _ZN32_GLOBAL__N__54d544d3_4_k_cu_main14softmax_kernelEPfm)
        .other          _ZN32_GLOBAL__N__54d544d3_4_k_cu_main14softmax_kernelEPfm,@"STO_CUDA_ENTRY STV_DEFAULT"
_ZN32_GLOBAL__N__54d544d3_4_k_cu_main14softmax_kernelEPfm:
[----:B------:R-:W-:Y:S01]  /*0000*/  LDC R1, c[0x0][0x37c] ;  /* 0x0000df00ff017b82 */ /* 0x000fe20000000800 */
[----:B------:R-:W0:Y:S07]  /*0010*/  S2R R2, SR_CTAID.X ;  /* 0x0000000000027919 */ /* 0x000e2e0000002500 */
[----:B------:R-:W1:Y:S01]  /*0020*/  S2UR UR5, SR_CgaCtaId ;  /* 0x00000000000579c3 */ /* 0x000e620000008800 */
[----:B------:R-:W2:Y:S01]  /*0030*/  LDCU.64 UR8, c[0x0][0x388] ;  /* 0x00007100ff0877ac */ /* 0x000ea20008000a00 */
[----:B------:R-:W-:Y:S01]  /*0040*/  BSSY.RECONVERGENT B0, `(.L_x_0) ;  /* 0x000002f000007945 */ /* 0x000fe20003800200 */
[----:B------:R-:W0:Y:S01]  /*0050*/  S2R R7, SR_TID.X ;  /* 0x0000000000077919 */ /* 0x000e220000002100 */
[----:B------:R-:W-:Y:S01]  /*0060*/  IMAD.MOV.U32 R6, RZ, RZ, RZ ;  /* 0x000000ffff067224 */ /* 0x000fe200078e00ff */
[----:B------:R-:W-:Y:S01]  /*0070*/  UMOV UR4, 0x400 ;  /* 0x0000040000047882 */ /* 0x000fe20000000000 */
[----:B------:R-:W3:Y:S01]  /*0080*/  LDCU.64 UR6, c[0x0][0x358] ;  /* 0x00006b00ff0677ac */ /* 0x000ee20008000a00 */
[----:B-1----:R-:W-:Y:S01]  /*0090*/  ULEA UR4, UR5, UR4, 0x18 ;  /* 0x0000000405047291 */ /* 0x002fe2000f8ec0ff */
[----:B0-----:R-:W-:-:S05]  /*00a0*/  ISETP.GT.U32.AND P0, PT, R2, R7, PT ;  /* 0x000000070200720c */ /* 0x001fca0003f04070 */
[----:B------:R-:W-:-:S05]  /*00b0*/  LEA R0, R7, UR4, 0x2 ;  /* 0x0000000407007c11 */ /* 0x000fca000f8e10ff */
[----:B------:R-:W0:Y:S01]  /*00c0*/  LDCU.64 UR4, c[0x0][0x380] ;  /* 0x00007000ff0477ac */ /* 0x000e220008000a00 */
[----:B------:R-:W-:Y:S01]  /*00d0*/  ISETP.GT.U32.AND.EX P0, PT, RZ, RZ, PT, P0 ;  /* 0x000000ffff00720c */ /* 0x000fe20003f04100 */
[----:B------:R1:W-:Y:S03]  /*00e0*/  STS [R0], RZ ;  /* 0x000000ff00007388 */ /* 0x0003e60000000800 */
[----:B------:R-:W-:Y:S01]  /*00f0*/  SEL R3, R2, R7, P0 ;  /* 0x0000000702037207 */ /* 0x000fe20000000000 */
[----:B------:R-:W-:Y:S03]  /*0100*/  BAR.SYNC.DEFER_BLOCKING 0x0 ;  /* 0x0000000000007b1d */ /* 0x000fe60000010000 */
[C---:B--2---:R-:W-:Y:S02]  /*0110*/  ISETP.GE.U32.AND P1, PT, R3.reuse, UR8, PT ;  /* 0x0000000803007c0c */ /* 0x044fe4000bf26070 */
[----:B------:R-:W-:-:S02]  /*0120*/  ISETP.GE.U32.AND P0, PT, R3, UR8, PT ;  /* 0x0000000803007c0c */ /* 0x000fc4000bf06070 */
[----:B------:R-:W-:Y:S02]  /*0130*/  ISETP.GE.U32.AND.EX P1, PT, RZ, UR9, PT, P1 ;  /* 0x00000009ff007c0c */ /* 0x000fe4000bf26110 */
[----:B------:R-:W-:-:S11]  /*0140*/  ISETP.GE.U32.AND.EX P0, PT, RZ, UR9, PT, P0 ;  /* 0x00000009ff007c0c */ /* 0x000fd6000bf06100 */
[----:B01-3--:R-:W-:Y:S05]  /*0150*/  @P1 BRA `(.L_x_1) ;  /* 0x0000000000741947 */ /* 0x00bfea0003800000 */
[----:B------:R0:W1:Y:S01]  /*0160*/  LDS R3, [R0] ;  /* 0x0000000000037984 */ /* 0x0000620000000800 */
[----:B------:R-:W2:Y:S01]  /*0170*/  LDC R10, c[0x0][0x360] ;  /* 0x0000d800ff0a7b82 */ /* 0x000ea20000000800 */
[----:B------:R-:W-:Y:S01]  /*0180*/  BSSY.RECONVERGENT B1, `(.L_x_2) ;  /* 0x0000019000017945 */ /* 0x000fe20003800200 */
[----:B------:R-:W-:Y:S02]  /*0190*/  IMAD.MOV.U32 R11, RZ, RZ, R7 ;  /* 0x000000ffff0b7224 */ /* 0x000fe400078e0007 */
[----:B------:R-:W-:-:S07]  /*01a0*/  IMAD.MOV.U32 R12, RZ, RZ, R6 ;  /* 0x000000ffff0c7224 */ /* 0x000fce00078e0006 */
.L_x_3:
[----:B------:R-:W-:Y:S02]  /*01b0*/  IMAD.MOV.U32 R4, RZ, RZ, R11 ;  /* 0x000000ffff047224 */ /* 0x000fe400078e000b */
[----:B------:R-:W-:Y:S02]  /*01c0*/  IMAD.MOV.U32 R5, RZ, RZ, R12 ;  /* 0x000000ffff057224 */ /* 0x000fe400078e000c */
[----:B------:R-:W-:-:S04]  /*01d0*/  IMAD.WIDE.U32 R4, R2, UR8, R4 ;  /* 0x0000000802047c25 */ /* 0x000fc8000f8e0004 */
[----:B------:R-:W-:Y:S01]  /*01e0*/  IMAD R5, R2, UR9, R5 ;  /* 0x0000000902057c24 */ /* 0x000fe2000f8e0205 */
[----:B------:R-:W-:-:S04]  /*01f0*/  LEA R8, P1, R4, UR4, 0x2 ;  /* 0x0000000404087c11 */ /* 0x000fc8000f8210ff */
[----:B------:R-:W-:-:S05]  /*0200*/  LEA.HI.X R9, R4, UR5, R5, 0x2, P1 ;  /* 0x0000000504097c11 */ /* 0x000fca00088f1405 */
[----:B------:R-:W3:Y:S01]  /*0210*/  LDG.E R8, desc[UR6][R8.64] ;  /* 0x0000000608087981 */ /* 0x000ee2000c1e1900 */
[----:B------:R-:W-:Y:S01]  /*0220*/  IMAD.MOV.U32 R5, RZ, RZ, 0x3bbb989d ;  /* 0x3bbb989dff057424 */ /* 0x000fe200078e00ff */
[----:B--2---:R-:W-:Y:S01]  /*0230*/  IADD3 R11, P1, PT, R10, R11, RZ ;  /* 0x0000000b0a0b7210 */ /* 0x004fe20007f3e0ff */
[----:B------:R-:W-:-:S04]  /*0240*/  IMAD.MOV.U32 R13, RZ, RZ, 0x437c0000 ;  /* 0x437c0000ff0d7424 */ /* 0x000fc800078e00ff */
[----:B------:R-:W-:Y:S01]  /*0250*/  IMAD.X R12, RZ, RZ, R12, P1 ;  /* 0x000000ffff0c7224 */ /* 0x000fe200008e060c */
[----:B------:R-:W-:-:S04]  /*0260*/  ISETP.GE.U32.AND P1, PT, R11, UR8, PT ;  /* 0x000000080b007c0c */ /* 0x000fc8000bf26070 */
[----:B------:R-:W-:Y:S01]  /*0270*/  ISETP.GE.U32.AND.EX P1, PT, R12, UR9, PT, P1 ;  /* 0x000000090c007c0c */ /* 0x000fe2000bf26110 */
[----:B---3--:R-:W-:-:S04]  /*0280*/  FFMA.SAT R4, R8, R5, 0.5 ;  /* 0x3f00000008047423 */ /* 0x008fc80000002005 */
[----:B------:R-:W-:-:S04]  /*0290*/  FFMA.RM R4, R4, R13, 12582913 ;  /* 0x4b40000104047423 */ /* 0x000fc8000000400d */
[C---:B------:R-:W-:Y:S01]  /*02a0*/  FADD R5, R4.reuse, -12583039 ;  /* 0xcb40007f04057421 */ /* 0x040fe20000000000 */
[----:B------:R-:W-:-:S03]  /*02b0*/  IMAD.SHL.U32 R4, R4, 0x800000, RZ ;  /* 0x0080000004047824 */ /* 0x000fc600078e00ff */
[----:B------:R-:W-:-:S04]  /*02c0*/  FFMA R5, R8, 1.4426950216293334961, -R5 ;  /* 0x3fb8aa3b08057823 */ /* 0x000fc80000000805 */
[----:B------:R-:W-:-:S06]  /*02d0*/  FFMA R5, R8, 1.925963033500011079e-08, R5 ;  /* 0x32a5706008057823 */ /* 0x000fcc0000000005 */
[----:B------:R-:W1:Y:S02]  /*02e0*/  MUFU.EX2 R5, R5 ;  /* 0x0000000500057308 */ /* 0x000e640000000800 */
[----:B-1----:R-:W-:Y:S01]  /*02f0*/  FFMA R3, R4, R5, R3 ;  /* 0x0000000504037223 */ /* 0x002fe20000000003 */
[----:B------:R-:W-:Y:S06]  /*0300*/  @!P1 BRA `(.L_x_3) ;  /* 0xfffffffc00a89947 */ /* 0x000fec000383ffff */
[----:B------:R-:W-:Y:S05]  /*0310*/  BSYNC.RECONVERGENT B1 ;  /* 0x0000000000017941 */ /* 0x000fea0003800200 */
.L_x_2:
[----:B------:R1:W-:Y:S02]  /*0320*/  STS [R0], R3 ;  /* 0x0000000300007388 */ /* 0x0003e40000000800 */
.L_x_1:
[----:B------:R-:W-:Y:S05]  /*0330*/  BSYNC.RECONVERGENT B0 ;  /* 0x0000000000007941 */ /* 0x000fea0003800200 */
.L_x_0:
[----:B------:R-:W2:Y:S01]  /*0340*/  LDCU UR8, c[0x0][0x360] ;  /* 0x00006c00ff0877ac */ /* 0x000ea20008000800 */
[----:B------:R-:W-:Y:S01]  /*0350*/  BAR.SYNC.DEFER_BLOCKING 0x0 ;  /* 0x0000000000007b1d */ /* 0x000fe20000010000 */
[----:B--2---:R-:W-:-:S09]  /*0360*/  UISETP.GE.U32.AND UP0, UPT, UR8, 0x2, UPT ;  /* 0x000000020800788c */ /* 0x004fd2000bf06070 */
[----:B------:R-:W-:Y:S05]  /*0370*/  BRA.U !UP0, `(.L_x_4) ;  /* 0x0000000108487547 */ /* 0x000fea000b800000 */
[----:B------:R-:W-:Y:S01]  /*0380*/  USHF.R.U32.HI UR4, URZ, 0x1, UR8 ;  /* 0x00000001ff047899 */ /* 0x000fe20008011608 */
[----:B------:R-:W-:-:S05]  /*0390*/  IMAD.MOV.U32 R10, RZ, RZ, RZ ;  /* 0x000000ffff0a7224 */ /* 0x000fca00078e00ff */
[----:B------:R-:W-:-:S07]  /*03a0*/  IMAD.U32 R9, RZ, RZ, UR4 ;  /* 0x00000004ff097e24 */ /* 0x000fce000f8e00ff */
.L_x_5:
[----:B------:R-:W-:Y:S02]  /*03b0*/  ISETP.GT.U32.AND P1, PT, R9, R7, PT ;  /* 0x000000070900720c */ /* 0x000fe40003f24070 */
[----:B------:R-:W-:Y:S02]  /*03c0*/  SHF.R.U32.HI R8, RZ, 0x1, R10 ;  /* 0x00000001ff087819 */ /* 0x000fe4000001160a */
[----:B------:R-:W-:-:S13]  /*03d0*/  ISETP.GT.U32.AND.EX P1, PT, R10, R6, PT, P1 ;  /* 0x000000060a00720c */ /* 0x000fda0003f24110 */
[----:B-1----:R-:W-:Y:S01]  /*03e0*/  @P1 IMAD R3, R9, 0x4, R0 ;  /* 0x0000000409031824 */ /* 0x002fe200078e0200 */
[----:B------:R-:W-:Y:S05]  /*03f0*/  @P1 LDS R4, [R0] ;  /* 0x0000000000041984 */ /* 0x000fea0000000800 */
[----:B------:R-:W1:Y:S02]  /*0400*/  @P1 LDS R3, [R3] ;  /* 0x0000000003031984 */ /* 0x000e640000000800 */
[----:B-1----:R-:W-:Y:S01]  /*0410*/  @P1 FADD R5, R3, R4 ;  /* 0x0000000403051221 */ /* 0x002fe20000000000 */
[----:B------:R-:W-:-:S04]  /*0420*/  SHF.R.U64 R4, R9, 0x1, R10 ;  /* 0x0000000109047819 */ /* 0x000fc8000000120a */
[----:B------:R2:W-:Y:S01]  /*0430*/  @P1 STS [R0], R5 ;  /* 0x0000000500001388 */ /* 0x0005e20000000800 */
[----:B------:R-:W-:Y:S01]  /*0440*/  BAR.SYNC.DEFER_BLOCKING 0x0 ;  /* 0x0000000000007b1d */ /* 0x000fe20000010000 */
[----:B------:R-:W-:Y:S02]  /*0450*/  ISETP.GT.U32.AND P1, PT, R9, 0x1, PT ;  /* 0x000000010900780c */ /* 0x000fe40003f24070 */
[----:B------:R-:W-:Y:S02]  /*0460*/  MOV R9, R4 ;  /* 0x0000000400097202 */ /* 0x000fe40000000f00 */
[----:B------:R-:W-:Y:S01]  /*0470*/  ISETP.GT.U32.AND.EX P1, PT, R10, RZ, PT, P1 ;  /* 0x000000ff0a00720c */ /* 0x000fe20003f24110 */
[----:B------:R-:W-:-:S12]  /*0480*/  IMAD.MOV.U32 R10, RZ, RZ, R8 ;  /* 0x000000ffff0a7224 */ /* 0x000fd800078e0008 */
[----:B--2---:R-:W-:Y:S05]  /*0490*/  @P1 BRA `(.L_x_5) ;  /* 0xfffffffc00c41947 */ /* 0x004fea000383ffff */
.L_x_4:
[----:B------:R-:W-:Y:S05]  /*04a0*/  @P0 EXIT ;  /* 0x000000000000094d */ /* 0x000fea0003800000 */
[----:B------:R-:W2:Y:S01]  /*04b0*/  S2UR UR5, SR_CgaCtaId ;  /* 0x00000000000579c3 */ /* 0x000ea20000008800 */
[----:B------:R-:W-:Y:S01]  /*04c0*/  UMOV UR4, 0x400 ;  /* 0x0000040000047882 */ /* 0x000fe20000000000 */
[----:B------:R-:W3:Y:S01]  /*04d0*/  LDCU.128 UR12, c[0x0][0x380] ;  /* 0x00007000ff0c77ac */ /* 0x000ee20008000c00 */
[----:B--2---:R-:W-:-:S09]  /*04e0*/  ULEA UR4, UR5, UR4, 0x18 ;  /* 0x0000000405047291 */ /* 0x004fd2000f8ec0ff */
[----:B-1----:R-:W1:Y:S02]  /*04f0*/  LDS R3, [UR4] ;  /* 0x00000004ff037984 */ /* 0x002e640008000800 */
[----:B---3--:R-:W2:Y:S02]  /*0500*/  LDCU.64 UR4, c[0x0][0x388] ;  /* 0x00007100ff0477ac */ /* 0x008ea40008000a00 */
.L_x_8:
[----:B------:R-:W-:Y:S02]  /*0510*/  IMAD.MOV.U32 R4, RZ, RZ, R7 ;  /* 0x000000ffff047224 */ /* 0x000fe400078e0007 */
[----:B------:R-:W-:Y:S02]  /*0520*/  IMAD.MOV.U32 R5, RZ, RZ, R6 ;  /* 0x000000ffff057224 */ /* 0x000fe400078e0006 */
[----:B------:R-:W-:-:S04]  /*0530*/  IMAD.WIDE.U32 R8, R2, UR14, R4 ;  /* 0x0000000e02087c25 */ /* 0x000fc8000f8e0004 */
[----:B------:R-:W-:Y:S01]  /*0540*/  IMAD R5, R2, UR15, R9 ;  /* 0x0000000f02057c24 */ /* 0x000fe2000f8e0209 */
[----:B------:R-:W-:-:S04]  /*0550*/  LEA R4, P0, R8, UR12, 0x2 ;  /* 0x0000000c08047c11 */ /* 0x000fc8000f8010ff */
[----:B------:R-:W-:-:S05]  /*0560*/  LEA.HI.X R5, R8, UR13, R5, 0x2, P0 ;  /* 0x0000000d08057c11 */ /* 0x000fca00080f1405 */
[----:B0-----:R-:W3:Y:S01]  /*0570*/  LDG.E R0, desc[UR6][R4.64] ;  /* 0x0000000604007981 */ /* 0x001ee2000c1e1900 */
[----:B------:R-:W-:Y:S01]  /*0580*/  IMAD.MOV.U32 R9, RZ, RZ, 0x3bbb989d ;  /* 0x3bbb989dff097424 */ /* 0x000fe200078e00ff */
[----:B-1----:R-:W0:Y:S01]  /*0590*/  MUFU.RCP R10, R3 ;  /* 0x00000003000a7308 */ /* 0x002e220000001000 */
[----:B------:R-:W-:Y:S01]  /*05a0*/  IMAD.MOV.U32 R11, RZ, RZ, 0x437c0000 ;  /* 0x437c0000ff0b7424 */ /* 0x000fe200078e00ff */
[----:B------:R-:W-:Y:S01]  /*05b0*/  BSSY.RECONVERGENT B0, `(.L_x_6) ;  /* 0x0000013000007945 */ /* 0x000fe20003800200 */
[----:B---3--:R-:W-:-:S04]  /*05c0*/  FFMA.SAT R8, R0, R9, 0.5 ;  /* 0x3f00000000087423 */ /* 0x008fc80000002009 */
[----:B------:R-:W-:Y:S01]  /*05d0*/  FFMA.RM R8, R8, R11, 12582913 ;  /* 0x4b40000108087423 */ /* 0x000fe2000000400b */
[----:B0-----:R-:W-:-:S03]  /*05e0*/  FFMA R11, -R3, R10, 1 ;  /* 0x3f800000030b7423 */ /* 0x001fc6000000010a */
[----:B------:R-:W-:Y:S01]  /*05f0*/  FADD R9, R8, -12583039 ;  /* 0xcb40007f08097421 */ /* 0x000fe20000000000 */
[----:B------:R-:W-:-:S03]  /*0600*/  FFMA R11, R10, R11, R10 ;  /* 0x0000000b0a0b7223 */ /* 0x000fc6000000000a */
[----:B------:R-:W-:-:S04]  /*0610*/  FFMA R9, R0, 1.4426950216293334961, -R9 ;  /* 0x3fb8aa3b00097823 */ /* 0x000fc80000000809 */
[----:B------:R-:W-:Y:S01]  /*0620*/  FFMA R9, R0, 1.925963033500011079e-08, R9 ;  /* 0x32a5706000097823 */ /* 0x000fe20000000009 */
[----:B------:R-:W-:-:S05]  /*0630*/  IMAD.SHL.U32 R0, R8, 0x800000, RZ ;  /* 0x0080000008007824 */ /* 0x000fca00078e00ff */
[----:B------:R-:W0:Y:S02]  /*0640*/  MUFU.EX2 R9, R9 ;  /* 0x0000000900097308 */ /* 0x000e240000000800 */
[----:B0-----:R-:W-:-:S06]  /*0650*/  FMUL R0, R0, R9 ;  /* 0x0000000900007220 */ /* 0x001fcc0000400000 */
[----:B------:R-:W0:Y:S01]  /*0660*/  FCHK P0, R0, R3 ;  /* 0x0000000300007302 */ /* 0x000e220000000000 */
[----:B------:R-:W-:-:S04]  /*0670*/  FFMA R8, R0, R11, RZ ;  /* 0x0000000b00087223 */ /* 0x000fc800000000ff */
[----:B------:R-:W-:-:S04]  /*0680*/  FFMA R10, -R3, R8, R0 ;  /* 0x00000008030a7223 */ /* 0x000fc80000000100 */
[----:B------:R-:W-:Y:S01]  /*0690*/  FFMA R11, R11, R10, R8 ;  /* 0x0000000a0b0b7223 */ /* 0x000fe20000000008 */
[----:B0-----:R-:W-:Y:S06]  /*06a0*/  @!P0 BRA `(.L_x_7) ;  /* 0x00000000000c8947 */ /* 0x001fec0003800000 */
[----:B------:R-:W-:-:S07]  /*06b0*/  MOV R8, 0x6d0 ;  /* 0x000006d000087802 */ /* 0x000fce0000000f00 */
[----:B--2---:R-:W-:Y:S05]  /*06c0*/  CALL.REL.NOINC `($__internal_0_$__cuda_sm3x_div_rn_noftz_f32_slowpath) ;  /* 0x0000000000247944 */ /* 0x004fea0003c00000 */
[----:B------:R-:W-:-:S07]  /*06d0*/  IMAD.MOV.U32 R11, RZ, RZ, R0 ;  /* 0x000000ffff0b7224 */ /* 0x000fce00078e0000 */
.L_x_7:
[----:B--2---:R-:W-:Y:S05]  /*06e0*/  BSYNC.RECONVERGENT B0 ;  /* 0x0000000000007941 */ /* 0x004fea0003800200 */
.L_x_6:
[----:B------:R-:W-:Y:S01]  /*06f0*/  IADD3 R7, P0, PT, R7, UR8, RZ ;  /* 0x0000000807077c10 */ /* 0x000fe2000ff1e0ff */
[----:B------:R3:W-:Y:S04]  /*0700*/  STG.E desc[UR6][R4.64], R11 ;  /* 0x0000000b04007986 */ /* 0x0007e8000c101906 */
[----:B------:R-:W-:Y:S01]  /*0710*/  IMAD.X R6, RZ, RZ, R6, P0 ;  /* 0x000000ffff067224 */ /* 0x000fe200000e0606 */
[----:B------:R-:W-:-:S04]  /*0720*/  ISETP.GE.U32.AND P0, PT, R7, UR4, PT ;  /* 0x0000000407007c0c */ /* 0x000fc8000bf06070 */
[----:B------:R-:W-:-:S13]  /*0730*/  ISETP.GE.U32.AND.EX P0, PT, R6, UR5, PT, P0 ;  /* 0x0000000506007c0c */ /* 0x000fda000bf06100 */
[----:B---3--:R-:W-:Y:S05]  /*0740*/  @!P0 BRA `(.L_x_8) ;  /* 0xfffffffc00708947 */ /* 0x008fea000383ffff */
[----:B------:R-:W-:Y:S05]  /*0750*/  EXIT ;  /* 0x000000000000794d */ /* 0x000fea0003800000 */
        .weak           $__internal_0_$__cuda_sm3x_div_rn_noftz_f32_slowpath
        .type           $__internal_0_$__cuda_sm3x_div_rn_noftz_f32_slowpath,@function
        .size           $__internal_0_$__cuda_sm3x_div_rn_noftz_f32_slowpath,(.L_x_22 - $__internal_0_$__cuda_sm3x_div_rn_noftz_f32_slowpath)
$__internal_0_$__cuda_sm3x_div_rn_noftz_f32_slowpath:
[--C-:B------:R-:W-:Y:S01]  /*0760*/  SHF.R.U32.HI R10, RZ, 0x17, R3.reuse ;  /* 0x00000017ff0a7819 */ /* 0x100fe20000011603 */
[----:B------:R-:W-:Y:S01]  /*0770*/  BSSY.RECONVERGENT B1, `(.L_x_9) ;  /* 0x0000064000017945 */ /* 0x000fe20003800200 */
[--C-:B------:R-:W-:Y:S01]  /*0780*/  SHF.R.U32.HI R9, RZ, 0x17, R0.reuse ;  /* 0x00000017ff097819 */ /* 0x100fe20000011600 */
[----:B------:R-:W-:Y:S01]  /*0790*/  IMAD.MOV.U32 R11, RZ, RZ, R0 ;  /* 0x000000ffff0b7224 */ /* 0x000fe200078e0000 */
[----:B------:R-:W-:Y:S01]  /*07a0*/  LOP3.LUT R10, R10, 0xff, RZ, 0xc0, !PT ;  /* 0x000000ff0a0a7812 */ /* 0x000fe200078ec0ff */
[----:B------:R-:W-:Y:S01]  /*07b0*/  IMAD.MOV.U32 R12, RZ, RZ, R3 ;  /* 0x000000ffff0c7224 */ /* 0x000fe200078e0003 */
[----:B------:R-:W-:-:S03]  /*07c0*/  LOP3.LUT R16, R9, 0xff, RZ, 0xc0, !PT ;  /* 0x000000ff09107812 */ /* 0x000fc600078ec0ff */
[----:B------:R-:W-:Y:S01]  /*07d0*/  VIADD R13, R10, 0xffffffff ;  /* 0xffffffff0a0d7836 */ /* 0x000fe20000000000 */
[----:B------:R-:W-:-:S04]  /*07e0*/  IADD3 R14, PT, PT, R16, -0x1, RZ ;  /* 0xffffffff100e7810 */ /* 0x000fc80007ffe0ff */
[----:B------:R-:W-:-:S04]  /*07f0*/  ISETP.GT.U32.AND P0, PT, R13, 0xfd, PT ;  /* 0x000000fd0d00780c */ /* 0x000fc80003f04070 */
[----:B------:R-:W-:-:S13]  /*0800*/  ISETP.GT.U32.OR P0, PT, R14, 0xfd, P0 ;  /* 0x000000fd0e00780c */ /* 0x000fda0000704470 */
[----:B------:R-:W-:Y:S01]  /*0810*/  @!P0 IMAD.MOV.U32 R9, RZ, RZ, RZ ;  /* 0x000000ffff098224 */ /* 0x000fe200078e00ff */
[----:B------:R-:W-:Y:S06]  /*0820*/  @!P0 BRA `(.L_x_10) ;  /* 0x00000000005c8947 */ /* 0x000fec0003800000 */
[----:B------:R-:W-:Y:S02]  /*0830*/  FSETP.GTU.FTZ.AND P1, PT, |R3|, +INF , PT ;  /* 0x7f8000000300780b */ /* 0x000fe40003f3c200 */
[----:B------:R-:W-:-:S04]  /*0840*/  FSETP.GTU.FTZ.AND P0, PT, |R0|, +INF , PT ;  /* 0x7f8000000000780b */ /* 0x000fc80003f1c200 */
[----:B------:R-:W-:-:S13]  /*0850*/  PLOP3.LUT P0, PT, P0, P1, PT, 0xf8, 0x8f ;  /* 0x00000000008f781c */ /* 0x000fda0000703f70 */
[----:B------:R-:W-:Y:S05]  /*0860*/  @P0 BRA `(.L_x_11) ;  /* 0x00000004004c0947 */ /* 0x000fea0003800000 */
[----:B------:R-:W-:-:S13]  /*0870*/  LOP3.LUT P0, RZ, R12, 0x7fffffff, R11, 0xc8, !PT ;  /* 0x7fffffff0cff7812 */ /* 0x000fda000780c80b */
[----:B------:R-:W-:Y:S05]  /*0880*/  @!P0 BRA `(.L_x_12) ;  /* 0x00000004003c8947 */ /* 0x000fea0003800000 */
[C---:B------:R-:W-:Y:S02]  /*0890*/  FSETP.NEU.FTZ.AND P2, PT, |R0|.reuse, +INF , PT ;  /* 0x7f8000000000780b */ /* 0x040fe40003f5d200 */
[----:B------:R-:W-:Y:S02]  /*08a0*/  FSETP.NEU.FTZ.AND P1, PT, |R3|, +INF , PT ;  /* 0x7f8000000300780b */ /* 0x000fe40003f3d200 */
[----:B------:R-:W-:-:S11]  /*08b0*/  FSETP.NEU.FTZ.AND P0, PT, |R0|, +INF , PT ;  /* 0x7f8000000000780b */ /* 0x000fd60003f1d200 */
[----:B------:R-:W-:Y:S05]  /*08c0*/  @!P1 BRA !P2, `(.L_x_12) ;  /* 0x00000004002c9947 */ /* 0x000fea0005000000 */
[----:B------:R-:W-:-:S04]  /*08d0*/  LOP3.LUT P2, RZ, R11, 0x7fffffff, RZ, 0xc0, !PT ;  /* 0x7fffffff0bff7812 */ /* 0x000fc8000784c0ff */
[----:B------:R-:W-:-:S13]  /*08e0*/  PLOP3.LUT P1, PT, P1, P2, PT, 0x2f, 0xf2 ;  /* 0x0000000000f2781c */ /* 0x000fda0000f24577 */
[----:B------:R-:W-:Y:S05]  /*08f0*/  @P1 BRA `(.L_x_13) ;  /* 0x0000000400181947 */ /* 0x000fea0003800000 */
[----:B------:R-:W-:-:S04]  /*0900*/  LOP3.LUT P1, RZ, R12, 0x7fffffff, RZ, 0xc0, !PT ;  /* 0x7fffffff0cff7812 */ /* 0x000fc8000782c0ff */
[----:B------:R-:W-:-:S13]  /*0910*/  PLOP3.LUT P0, PT, P0, P1, PT, 0x2f, 0xf2 ;  /* 0x0000000000f2781c */ /* 0x000fda0000702577 */
[----:B------:R-:W-:Y:S05]  /*0920*/  @P0 BRA `(.L_x_14) ;  /* 0x0000000400000947 */ /* 0x000fea0003800000 */
[----:B------:R-:W-:Y:S02]  /*0930*/  ISETP.GE.AND P0, PT, R14, RZ, PT ;  /* 0x000000ff0e00720c */ /* 0x000fe40003f06270 */
[----:B------:R-:W-:-:S11]  /*0940*/  ISETP.GE.AND P1, PT, R13, RZ, PT ;  /* 0x000000ff0d00720c */ /* 0x000fd60003f26270 */
[----:B------:R-:W-:Y:S02]  /*0950*/  @P0 IMAD.MOV.U32 R9, RZ, RZ, RZ ;  /* 0x000000ffff090224 */ /* 0x000fe400078e00ff */
[----:B------:R-:W-:Y:S01]  /*0960*/  @!P0 FFMA R11, R0, 1.84467440737095516160e+19, RZ ;  /* 0x5f800000000b8823 */ /* 0x000fe200000000ff */
[----:B------:R-:W-:Y:S02]  /*0970*/  @!P0 IMAD.MOV.U32 R9, RZ, RZ, -0x40 ;  /* 0xffffffc0ff098424 */ /* 0x000fe400078e00ff */
[----:B------:R-:W-:Y:S02]  /*0980*/  @!P1 FFMA R12, R3, 1.84467440737095516160e+19, RZ ;  /* 0x5f800000030c9823 */ /* 0x000fe400000000ff */
[----:B------:R-:W-:-:S07]  /*0990*/  @!P1 VIADD R9, R9, 0x40 ;  /* 0x0000004009099836 */ /* 0x000fce0000000000 */
.L_x_10:
[----:B------:R-:W-:Y:S01]  /*09a0*/  LEA R13, R10, 0xc0800000, 0x17 ;  /* 0xc08000000a0d7811 */ /* 0x000fe200078eb8ff */
[----:B------:R-:W-:Y:S04]  /*09b0*/  BSSY.RECONVERGENT B2, `(.L_x_15) ;  /* 0x0000036000027945 */ /* 0x000fe80003800200 */
[----:B------:R-:W-:Y:S02]  /*09c0*/  IMAD.IADD R13, R12, 0x1, -R13 ;  /* 0x000000010c0d7824 */ /* 0x000fe400078e0a0d */
[----:B------:R-:W-:Y:S02]  /*09d0*/  VIADD R12, R16, 0xffffff81 ;  /* 0xffffff81100c7836 */ /* 0x000fe40000000000 */
[----:B------:R-:W0:Y:S01]  /*09e0*/  MUFU.RCP R14, R13 ;  /* 0x0000000d000e7308 */ /* 0x000e220000001000 */
[----:B------:R-:W-:Y:S01]  /*09f0*/  FADD.FTZ R15, -R13, -RZ ;  /* 0x800000ff0d0f7221 */ /* 0x000fe20000010100 */
[C---:B------:R-:W-:Y:S01]  /*0a00*/  IMAD R0, R12.reuse, -0x800000, R11 ;  /* 0xff8000000c007824 */ /* 0x040fe200078e020b */
[----:B------:R-:W-:-:S04]  /*0a10*/  IADD3 R12, PT, PT, R12, 0x7f, -R10 ;  /* 0x0000007f0c0c7810 */ /* 0x000fc80007ffe80a */
[----:B------:R-:W-:Y:S01]  /*0a20*/  IADD3 R9, PT, PT, R12, R9, RZ ;  /* 0x000000090c097210 */ /* 0x000fe20007ffe0ff */
[----:B0-----:R-:W-:-:S04]  /*0a30*/  FFMA R17, R14, R15, 1 ;  /* 0x3f8000000e117423 */ /* 0x001fc8000000000f */
[----:B------:R-:W-:-:S04]  /*0a40*/  FFMA R16, R14, R17, R14 ;  /* 0x000000110e107223 */ /* 0x000fc8000000000e */
[----:B------:R-:W-:-:S04]  /*0a50*/  FFMA R11, R0, R16, RZ ;  /* 0x00000010000b7223 */ /* 0x000fc800000000ff */
[----:B------:R-:W-:-:S04]  /*0a60*/  FFMA R14, R15, R11, R0 ;  /* 0x0000000b0f0e7223 */ /* 0x000fc80000000000 */
[----:B------:R-:W-:-:S04]  /*0a70*/  FFMA R17, R16, R14, R11 ;  /* 0x0000000e10117223 */ /* 0x000fc8000000000b */
[----:B------:R-:W-:-:S04]  /*0a80*/  FFMA R14, R15, R17, R0 ;  /* 0x000000110f0e7223 */ /* 0x000fc80000000000 */
[----:B------:R-:W-:-:S05]  /*0a90*/  FFMA R0, R16, R14, R17 ;  /* 0x0000000e10007223 */ /* 0x000fca0000000011 */
[----:B------:R-:W-:-:S04]  /*0aa0*/  SHF.R.U32.HI R10, RZ, 0x17, R0 ;  /* 0x00000017ff0a7819 */ /* 0x000fc80000011600 */
[----:B------:R-:W-:-:S05]  /*0ab0*/  LOP3.LUT R10, R10, 0xff, RZ, 0xc0, !PT ;  /* 0x000000ff0a0a7812 */ /* 0x000fca00078ec0ff */
[----:B------:R-:W-:-:S04]  /*0ac0*/  IMAD.IADD R13, R10, 0x1, R9 ;  /* 0x000000010a0d7824 */ /* 0x000fc800078e0209 */
[----:B------:R-:W-:-:S05]  /*0ad0*/  VIADD R10, R13, 0xffffffff ;  /* 0xffffffff0d0a7836 */ /* 0x000fca0000000000 */
[----:B------:R-:W-:-:S13]  /*0ae0*/  ISETP.GE.U32.AND P0, PT, R10, 0xfe, PT ;  /* 0x000000fe0a00780c */ /* 0x000fda0003f06070 */
[----:B------:R-:W-:Y:S05]  /*0af0*/  @!P0 BRA `(.L_x_16) ;  /* 0x0000000000808947 */ /* 0x000fea0003800000 */
[----:B------:R-:W-:-:S13]  /*0b00*/  ISETP.GT.AND P0, PT, R13, 0xfe, PT ;  /* 0x000000fe0d00780c */ /* 0x000fda0003f04270 */
[----:B------:R-:W-:Y:S05]  /*0b10*/  @P0 BRA `(.L_x_17) ;  /* 0x00000000006c0947 */ /* 0x000fea0003800000 */
[----:B------:R-:W-:-:S13]  /*0b20*/  ISETP.GE.AND P0, PT, R13, 0x1, PT ;  /* 0x000000010d00780c */ /* 0x000fda0003f06270 */
[----:B------:R-:W-:Y:S05]  /*0b30*/  @P0 BRA `(.L_x_18) ;  /* 0x0000000000740947 */ /* 0x000fea0003800000 */
[----:B------:R-:W-:Y:S02]  /*0b40*/  ISETP.GE.AND P0, PT, R13, -0x18, PT ;  /* 0xffffffe80d00780c */ /* 0x000fe40003f06270 */
[----:B------:R-:W-:-:S11]  /*0b50*/  LOP3.LUT R0, R0, 0x80000000, RZ, 0xc0, !PT ;  /* 0x8000000000007812 */ /* 0x000fd600078ec0ff */
[----:B------:R-:W-:Y:S05]  /*0b60*/  @!P0 BRA `(.L_x_18) ;  /* 0x0000000000688947 */ /* 0x000fea0003800000 */
[CCC-:B------:R-:W-:Y:S01]  /*0b70*/  FFMA.RZ R9, R16.reuse, R14.reuse, R17.reuse ;  /* 0x0000000e10097223 */ /* 0x1c0fe2000000c011 */
[C---:B------:R-:W-:Y:S02]  /*0b80*/  VIADD R12, R13.reuse, 0x20 ;  /* 0x000000200d0c7836 */ /* 0x040fe40000000000 */
[CCC-:B------:R-:W-:Y:S01]  /*0b90*/  FFMA.RM R10, R16.reuse, R14.reuse, R17.reuse ;  /* 0x0000000e100a7223 */ /* 0x1c0fe20000004011 */
[----:B------:R-:W-:Y:S02]  /*0ba0*/  ISETP.NE.AND P2, PT, R13, RZ, PT ;  /* 0x000000ff0d00720c */ /* 0x000fe40003f45270 */
[----:B------:R-:W-:Y:S01]  /*0bb0*/  LOP3.LUT R11, R9, 0x7fffff, RZ, 0xc0, !PT ;  /* 0x007fffff090b7812 */ /* 0x000fe200078ec0ff */
[----:B------:R-:W-:Y:S01]  /*0bc0*/  FFMA.RP R9, R16, R14, R17 ;  /* 0x0000000e10097223 */ /* 0x000fe20000008011 */
[----:B------:R-:W-:Y:S01]  /*0bd0*/  ISETP.NE.AND P1, PT, R13, RZ, PT ;  /* 0x000000ff0d00720c */ /* 0x000fe20003f25270 */
[----:B------:R-:W-:Y:S01]  /*0be0*/  IMAD.MOV R13, RZ, RZ, -R13 ;  /* 0x000000ffff0d7224 */ /* 0x000fe200078e0a0d */
[----:B------:R-:W-:-:S02]  /*0bf0*/  LOP3.LUT R11, R11, 0x800000, RZ, 0xfc, !PT ;  /* 0x008000000b0b7812 */ /* 0x000fc400078efcff */
[----:B------:R-:W-:Y:S02]  /*0c00*/  FSETP.NEU.FTZ.AND P0, PT, R9, R10, PT ;  /* 0x0000000a0900720b */ /* 0x000fe40003f1d000 */
[----:B------:R-:W-:Y:S02]  /*0c10*/  SHF.L.U32 R12, R11, R12, RZ ;  /* 0x0000000c0b0c7219 */ /* 0x000fe400000006ff */
[----:B------:R-:W-:Y:S02]  /*0c20*/  SEL R10, R13, RZ, P2 ;  /* 0x000000ff0d0a7207 */ /* 0x000fe40001000000 */
[----:B------:R-:W-:Y:S02]  /*0c30*/  ISETP.NE.AND P1, PT, R12, RZ, P1 ;  /* 0x000000ff0c00720c */ /* 0x000fe40000f25270 */
[----:B------:R-:W-:Y:S02]  /*0c40*/  SHF.R.U32.HI R10, RZ, R10, R11 ;  /* 0x0000000aff0a7219 */ /* 0x000fe4000001160b */
[----:B------:R-:W-:-:S02]  /*0c50*/  PLOP3.LUT P0, PT, P0, P1, PT, 0xf8, 0x8f ;  /* 0x00000000008f781c */ /* 0x000fc40000703f70 */
[----:B------:R-:W-:Y:S02]  /*0c60*/  SHF.R.U32.HI R12, RZ, 0x1, R10 ;  /* 0x00000001ff0c7819 */ /* 0x000fe4000001160a */
[----:B------:R-:W-:-:S04]  /*0c70*/  SEL R9, RZ, 0x1, !P0 ;  /* 0x00000001ff097807 */ /* 0x000fc80004000000 */
[----:B------:R-:W-:-:S04]  /*0c80*/  LOP3.LUT R9, R9, 0x1, R12, 0xf8, !PT ;  /* 0x0000000109097812 */ /* 0x000fc800078ef80c */
[----:B------:R-:W-:-:S05]  /*0c90*/  LOP3.LUT R9, R9, R10, RZ, 0xc0, !PT ;  /* 0x0000000a09097212 */ /* 0x000fca00078ec0ff */
[----:B------:R-:W-:-:S05]  /*0ca0*/  IMAD.IADD R9, R12, 0x1, R9 ;  /* 0x000000010c097824 */ /* 0x000fca00078e0209 */
[----:B------:R-:W-:Y:S01]  /*0cb0*/  LOP3.LUT R0, R9, R0, RZ, 0xfc, !PT ;  /* 0x0000000009007212 */ /* 0x000fe200078efcff */
[----:B------:R-:W-:Y:S06]  /*0cc0*/  BRA `(.L_x_18) ;  /* 0x0000000000107947 */ /* 0x000fec0003800000 */
.L_x_17:
[----:B------:R-:W-:-:S04]  /*0cd0*/  LOP3.LUT R0, R0, 0x80000000, RZ, 0xc0, !PT ;  /* 0x8000000000007812 */ /* 0x000fc800078ec0ff */
[----:B------:R-:W-:Y:S01]  /*0ce0*/  LOP3.LUT R0, R0, 0x7f800000, RZ, 0xfc, !PT ;  /* 0x7f80000000007812 */ /* 0x000fe200078efcff */
[----:B------:R-:W-:Y:S06]  /*0cf0*/  BRA `(.L_x_18) ;  /* 0x0000000000047947 */ /* 0x000fec0003800000 */
.L_x_16:
[----:B------:R-:W-:-:S07]  /*0d00*/  IMAD R0, R9, 0x800000, R0 ;  /* 0x0080000009007824 */ /* 0x000fce00078e0200 */
.L_x_18:
[----:B------:R-:W-:Y:S05]  /*0d10*/  BSYNC.RECONVERGENT B2 ;  /* 0x0000000000027941 */ /* 0x000fea0003800200 */
.L_x_15:
[----:B------:R-:W-:Y:S05]  /*0d20*/  BRA `(.L_x_19) ;  /* 0x0000000000207947 */ /* 0x000fea0003800000 */
.L_x_14:
[----:B------:R-:W-:-:S04]  /*0d30*/  LOP3.LUT R0, R12, 0x80000000, R11, 0x48, !PT ;  /* 0x800000000c007812 */ /* 0x000fc800078e480b */
[----:B------:R-:W-:Y:S01]  /*0d40*/  LOP3.LUT R0, R0, 0x7f800000, RZ, 0xfc, !PT ;  /* 0x7f80000000007812 */ /* 0x000fe200078efcff */
[----:B------:R-:W-:Y:S06]  /*0d50*/  BRA `(.L_x_19) ;  /* 0x0000000000147947 */ /* 0x000fec0003800000 */
.L_x_13:
[----:B------:R-:W-:Y:S01]  /*0d60*/  LOP3.LUT R0, R12, 0x80000000, R11, 0x48, !PT ;  /* 0x800000000c007812 */ /* 0x000fe200078e480b */
[----:B------:R-:W-:Y:S06]  /*0d70*/  BRA `(.L_x_19) ;  /* 0x00000000000c7947 */ /* 0x000fec0003800000 */
.L_x_12:
[----:B------:R-:W0:Y:S01]  /*0d80*/  MUFU.RSQ R0, -QNAN ;  /* 0xffc0000000007908 */ /* 0x000e220000001400 */
[----:B------:R-:W-:Y:S05]  /*0d90*/  BRA `(.L_x_19) ;  /* 0x0000000000047947 */ /* 0x000fea0003800000 */
.L_x_11:
[----:B------:R-:W-:-:S07]  /*0da0*/  FADD.FTZ R0, R0, R3 ;  /* 0x0000000300007221 */ /* 0x000fce0000010000 */
.L_x_19:
[----:B------:R-:W-:Y:S05]  /*0db0*/  BSYNC.RECONVERGENT B1 ;  /* 0x0000000000017941 */ /* 0x000fea0003800200 */
.L_x_9:
[----:B------:R-:W-:-:S04]  /*0dc0*/  IMAD.MOV.U32 R9, RZ, RZ, 0x0 ;  /* 0x00000000ff097424 */ /* 0x000fc800078e00ff */
[----:B0-----:R-:W-:Y:S05]  /*0dd0*/  RET.REL.NODEC R8 `(_ZN32_GLOBAL__N__54d544d3_4_k_cu_main14softmax_kernelEPfm) ;  /* 0xfffffff008887950 */ /* 0x001fea0003c3ffff */
.L_x_20:
[----:B------:R-:W-:-:S00]  /*0de0*/  BRA `(.L_x_20) ;  /* 0xfffffffc00fc7947 */ /* 0x000fc0000383ffff */
[----:B------:R-:W-:-:S00]  /*0df0*/  NOP ;  /* 0x0000000000007918 */ /* 0x000fc00000000000 */
        /* <DEDUP_REMOVED lines=8> */
.L_x_22:


//--------------------- .text._ZN32_GLOBAL__N__54d544d3_4_k_cu_main13warmup_kernelEPfm --------------------------
	.section	.text._ZN32_GLOBAL__N__54d544d3_4_k_cu_main13warmup_kernelEPfm,"ax",@progbits
	.align	128
.text._ZN32_GLOBAL__N__54d544d3_4_k_cu_main13warmup_kernelEPfm:
        .type           _ZN32_GLOBAL__N__54d544d3_4_k_cu_main13warmup_kernelEPfm,@function
        .size           _ZN32_GLOBAL__N__54d544d3_4_k_cu_main13warmup_kernelEPfm,(.L_x_24 - _ZN32_GLOBAL__N__54d544d3_4_k_cu_main13warmup_kernelEPfm)
        .other          _ZN32_GLOBAL__N__54d544d3_4_k_cu_main13warmup_kernelEPfm,@"STO_CUDA_ENTRY STV_DEFAULT"
_ZN32_GLOBAL__N__54d544d3_4_k_cu_main13warmup_kernelEPfm:
[----:B------:R-:W-:Y:S01]  /*0000*/  LDC R1, c[0x0][0x37c] ;  /* 0x0000df00ff017b82 */ /* 0x000fe20000000800 */
[----:B------:R-:W0:Y:S07]  /*0010*/  S2R R5, SR_TID.X ;  /* 0x0000000000057919 */ /* 0x000e2e0000002100 */
[----:B------:R-:W0:Y:S01]  /*0020*/  S2UR UR4, SR_CTAID.X ;  /* 0x00000000000479c3 */ /* 0x000e220000002500 */
[----:B------:R-:W1:Y:S01]  /*0030*/  LDCU.64 UR6, c[0x0][0x388] ;  /* 0x00007100ff0677ac */ /* 0x000e620008000a00 */
[----:B------:R-:W2:Y:S06]  /*0040*/  S2R R3, SR_CTAID.Y ;  /* 0x0000000000037919 */ /* 0x000eac0000002600 */
[----:B------:R-:W0:Y:S02]  /*0050*/  LDC R4, c[0x0][0x360] ;  /* 0x0000d800ff047b82 */ /* 0x000e240000000800 */
[----:B0-----:R-:W-:-:S05]  /*0060*/  IMAD R4, R4, UR4, R5 ;  /* 0x0000000404047c24 */ /* 0x001fca000f8e0205 */
[----:B--2---:R-:W-:-:S04]  /*0070*/  ISETP.GT.U32.AND P0, PT, R3, R4, PT ;  /* 0x000000040300720c */ /* 0x004fc80003f04070 */
[----:B------:R-:W-:-:S04]  /*0080*/  ISETP.GT.U32.AND.EX P0, PT, RZ, RZ, PT, P0 ;  /* 0x000000ffff00720c */ /* 0x000fc80003f04100 */
[----:B------:R-:W-:-:S04]  /*0090*/  SEL R0, R3, R4, P0 ;  /* 0x0000000403007207 */ /* 0x000fc80000000000 */
[----:B-1----:R-:W-:-:S04]  /*00a0*/  ISETP.GE.U32.AND P0, PT, R0, UR6, PT ;  /* 0x0000000600007c0c */ /* 0x002fc8000bf06070 */
[----:B------:R-:W-:-:S13]  /*00b0*/  ISETP.GE.U32.AND.EX P0, PT, RZ, UR7, PT, P0 ;  /* 0x00000007ff007c0c */ /* 0x000fda000bf06100 */
[----:B------:R-:W-:Y:S05]  /*00c0*/  @P0 EXIT ;  /* 0x000000000000094d */ /* 0x000fea0003800000 */
[----:B------:R-:W0:Y:S01]  /*00d0*/  LDCU.64 UR8, c[0x0][0x380] ;  /* 0x00007000ff0877ac */ /* 0x000e220008000a00 */
[----:B------:R-:W-:Y:S01]  /*00e0*/  IMAD.MOV.U32 R5, RZ, RZ, RZ ;  /* 0x000000ffff057224 */ /* 0x000fe200078e00ff */
[----:B------:R-:W1:Y:S01]  /*00f0*/  LDCU.64 UR4, c[0x0][0x358] ;  /* 0x00006b00ff0477ac */ /* 0x000e620008000a00 */
[----:B------:R-:W-:-:S04]  /*0100*/  IMAD.WIDE.U32 R4, R3, UR6, R4 ;  /* 0x0000000603047c25 */ /* 0x000fc8000f8e0004 */
[----:B------:R-:W-:Y:S01]  /*0110*/  IMAD R3, R3, UR7, R5 ;  /* 0x0000000703037c24 */ /* 0x000fe2000f8e0205 */
[----:B0-----:R-:W-:-:S04]  /*0120*/  LEA R2, P0, R4, UR8, 0x2 ;  /* 0x0000000804027c11 */ /* 0x001fc8000f8010ff */
[----:B------:R-:W-:-:S05]  /*0130*/  LEA.HI.X R3, R4, UR9, R3, 0x2, P0 ;  /* 0x0000000904037c11 */ /* 0x000fca00080f1403 */
[----:B-1----:R-:W2:Y:S02]  /*0140*/  LDG.E R0, desc[UR4][R2.64] ;  /* 0x0000000402007981 */ /* 0x002ea4000c1e1900 */
[----:B--2---:R-:W-:-:S05]  /*0150*/  FADD R5, R0, R0 ;  /* 0x0000000000057221 */ /* 0x004fca0000000000 */
[----:B------:R-:W-:Y:S01]  /*0160*/  STG.E desc[UR4][R2.64], R5 ;  /* 0x0000000502007986 */ /* 0x000fe2000c101904 */
[----:B------:R-:W-:Y:S05]  /*0170*/  EXIT ;  /* 0x000000000000794d */ /* 0x000fea0003800000 */
.L_x_21:
        /* <DEDUP_REMOVED lines=16> */
.L_x_24:


//--------------------- .nv.shared._ZN32_GLOBAL__N__54d544d3_4_k_cu_main14softmax_kernelEPfm --------------------------
	.section	.nv.shared._ZN32_GLOBAL__N__54d544d3_4_k_cu_main14softmax_kernelEPfm,"aw",@nobits
	.sectionflags	@""
	.align	4
.nv.shared._ZN32_GLOBAL__N__54d544d3_4_k_cu_main14softmax_kernelEPfm:
	.zero		5120


//--------------------- .nv.shared.reserved.0     --------------------------
	.section	.nv.shared.reserved.0,"aw",@nobits
	.weak		__nv_reservedSMEM_offset_0_alias
	.size		__nv_reservedSMEM_offset_0_alias, 0, 64
	.other		__nv_reservedSMEM_offset_0_alias,@"STO_CUDA_RESERVED_SHARED STV_DEFAULT"
__nv_reservedSMEM_offset_0_alias:
	.zero		0
	.zero		64


//--------------------- .nv.constant0._ZN32_GLOBAL__N__54d544d3_4_k_cu_main14softmax_kernelEPfm --------------------------
	.section	.nv.constant0._ZN32_GLOBAL__N__54d544d3_4_k_cu_main14softmax_kernelEPfm,"a",@progbits
	.sectionflags	@""
	.align	4
.nv.constant0._ZN32_GLOBAL__N__54d544d3_4_k_cu_main14softmax_kernelEPfm:
	.zero		912


//--------------------- .nv.constant0._ZN32_GLOBAL__N__54d544d3_4_k_cu_main13warmup_kernelEPfm --------------------------
	.section	.nv.constant0._ZN32_GLOBAL__N__54d544d3_4_k_cu_main13warmup_kernelEPfm,"a",@progbits
	.sectionflags	@""
	.align	4
.nv.constant0._ZN32_GLOBAL__N__54d544d3_4_k_cu_main13warmup_kernelEPfm:
	.zero		912


//--------------------- SYMBOLS --------------------------

	.type		.nv.reservedSmem.offset0,@object
	.size		.nv.reservedSmem.offset0,0x4
	.type		.nv.reservedSmem.cap,@object
	.size		.nv.reservedSmem.cap,0x4
